//
// Generated by NVIDIA NVVM Compiler
//
// Compiler Build ID: CL-36424714
// Cuda compilation tools, release 13.0, V13.0.88
// Based on NVVM 20.0.0
//

.version 9.0
.target sm_100
.address_size 64

	// .globl	_Z14doubleElementsPii

.visible .entry _Z14doubleElementsPii(
	.param .u64 .ptr .align 1 _Z14doubleElementsPii_param_0,
	.param .u32 _Z14doubleElementsPii_param_1
)
{
	.reg .pred 	%p<8>;
	.reg .b32 	%r<42>;
	.reg .b64 	%rd<8>;

	ld.param.u64 	%rd3, [_Z14doubleElementsPii_param_0];
	ld.param.u32 	%r12, [_Z14doubleElementsPii_param_1];
	cvta.to.global.u64 	%rd1, %rd3;
	mov.u32 	%r13, %ntid.x;
	mov.u32 	%r15, %nctaid.x;
	mul.lo.s32 	%r16, %r13, %r15;
	div.u32 	%r17, %r12, %r16;
	mov.u32 	%r18, %tid.x;
	mov.u32 	%r20, %ctaid.x;
	mad.lo.s32 	%r21, %r13, %r20, %r18;
	mul.lo.s32 	%r1, %r21, %r17;
	add.s32 	%r22, %r1, %r17;
	add.s32 	%r23, %r15, -1;
	setp.eq.s32 	%p1, %r20, %r23;
	add.s32 	%r24, %r13, -1;
	setp.eq.s32 	%p2, %r18, %r24;
	selp.b32 	%r25, %r12, %r22, %p2;
	selp.b32 	%r2, %r25, %r22, %p1;
	setp.ge.s32 	%p3, %r1, %r2;
	@%p3 bra 	$L__BB0_7;
	sub.s32 	%r26, %r2, %r1;
	and.b32  	%r3, %r26, 3;
	setp.eq.s32 	%p4, %r3, 0;
	mov.u32 	%r40, %r1;
	@%p4 bra 	$L__BB0_4;
	neg.s32 	%r38, %r3;
	mov.u32 	%r40, %r1;
$L__BB0_3:
	.pragma "nounroll";
	mul.wide.s32 	%rd4, %r40, 4;
	add.s64 	%rd5, %rd1, %rd4;
	ld.global.u32 	%r27, [%rd5];
	shl.b32 	%r28, %r27, 1;
	st.global.u32 	[%rd5], %r28;
	add.s32 	%r40, %r40, 1;
	add.s32 	%r38, %r38, 1;
	setp.ne.s32 	%p5, %r38, 0;
	@%p5 bra 	$L__BB0_3;
$L__BB0_4:
	sub.s32 	%r29, %r1, %r2;
	setp.gt.u32 	%p6, %r29, -4;
	@%p6 bra 	$L__BB0_7;
	add.s64 	%rd2, %rd1, 8;
$L__BB0_6:
	mul.wide.s32 	%rd6, %r40, 4;
	add.s64 	%rd7, %rd2, %rd6;
	ld.global.u32 	%r30, [%rd7+-8];
	shl.b32 	%r31, %r30, 1;
	st.global.u32 	[%rd7+-8], %r31;
	ld.global.u32 	%r32, [%rd7+-4];
	shl.b32 	%r33, %r32, 1;
	st.global.u32 	[%rd7+-4], %r33;
	ld.global.u32 	%r34, [%rd7];
	shl.b32 	%r35, %r34, 1;
	st.global.u32 	[%rd7], %r35;
	ld.global.u32 	%r36, [%rd7+4];
	shl.b32 	%r37, %r36, 1;
	st.global.u32 	[%rd7+4], %r37;
	add.s32 	%r40, %r40, 4;
	setp.lt.s32 	%p7, %r40, %r2;
	@%p7 bra 	$L__BB0_6;
$L__BB0_7:
	ret;

}


// ===== COMPILED SASS (sm_100) =====

	.target	sm_100

	.elftype	@"ET_EXEC"


//--------------------- .note.nv.tkinfo           --------------------------
	.section	.note.nv.tkinfo,"",@"SHT_NOTE"
	.sectionflags	@"SHF_NOTE_NV_TKINFO"
	.tkinfo
        /*0018*/ 	.word	0x00000002
        /*0030*/ 	.string	""
        /*0030*/ 	.string	"ptxas"
        /*0030*/ 	.string	"Cuda compilation tools, release 13.0, V13.0.88"
        /*0030*/ 	.string	"Build cuda_13.0.r13.0/compiler.36424714_0"
        /*0030*/ 	.string	"-arch sm_100 -m 64 "



//--------------------- .note.nv.cuinfo           --------------------------
	.section	.note.nv.cuinfo,"",@"SHT_NOTE"
	.sectionflags	@"SHF_NOTE_NV_CUINFO"
        /*0018*/ 	.short	0x0002
        /*001a*/ 	.short	0x0064
        /*001c*/ 	.short	0x0082
	.zero		2


//--------------------- .nv.info                  --------------------------
	.section	.nv.info,"",@"SHT_CUDA_INFO"
	.align	4


	//----- nvinfo : EIATTR_REGCOUNT
	.align		4
        /*0000*/ 	.byte	0x04, 0x2f
        /*0002*/ 	.short	(.L_1 - .L_0)
	.align		4
.L_0:
        /*0004*/ 	.word	index@(_Z14doubleElementsPii)
        /*0008*/ 	.word	0x00000010


	//----- nvinfo : EIATTR_FRAME_SIZE
	.align		4
.L_1:
        /*000c*/ 	.byte	0x04, 0x11
        /*000e*/ 	.short	(.L_3 - .L_2)
	.align		4
.L_2:
        /*0010*/ 	.word	index@(_Z14doubleElementsPii)
        /*0014*/ 	.word	0x00000000


	//----- nvinfo : EIATTR_MIN_STACK_SIZE
	.align		4
.L_3:
        /*0018*/ 	.byte	0x04, 0x12
        /*001a*/ 	.short	(.L_5 - .L_4)
	.align		4
.L_4:
        /*001c*/ 	.word	index@(_Z14doubleElementsPii)
        /*0020*/ 	.word	0x00000000
.L_5:


//--------------------- .nv.compat                --------------------------
	.section	.nv.compat,"",@"SHT_CUDA_COMPAT_INFO"
	.align	4
        /*0000*/ 	.byte	0x02, 0x09, 0x00, 0x00, 0x02, 0x02, 0x01, 0x00, 0x02, 0x05, 0x05, 0x00, 0x03, 0x07, 0x01, 0x01
        /*0010*/ 	.byte	0x02, 0x03, 0x00, 0x00, 0x02, 0x06, 0x01, 0x00, 0x04, 0x0b, 0x08, 0x00, 0x09, 0x00, 0x00, 0x00
        /*0020*/ 	.byte	0x00, 0x00, 0x00, 0x00


//--------------------- .nv.info._Z14doubleElementsPii --------------------------
	.section	.nv.info._Z14doubleElementsPii,"",@"SHT_CUDA_INFO"
	.sectionflags	@""
	.align	4


	//----- nvinfo : EIATTR_CUDA_API_VERSION
	.align		4
        /*0000*/ 	.byte	0x04, 0x37
        /*0002*/ 	.short	(.L_7 - .L_6)
.L_6:
        /*0004*/ 	.word	0x00000082


	//----- nvinfo : EIATTR_KPARAM_INFO
	.align		4
.L_7:
        /*0008*/ 	.byte	0x04, 0x17
        /*000a*/ 	.short	(.L_9 - .L_8)
.L_8:
        /*000c*/ 	.word	0x00000000
        /*0010*/ 	.short	0x0001
        /*0012*/ 	.short	0x0008
        /*0014*/ 	.byte	0x00, 0xf0, 0x11, 0x00


	//----- nvinfo : EIATTR_KPARAM_INFO
	.align		4
.L_9:
        /*0018*/ 	.byte	0x04, 0x17
        /*001a*/ 	.short	(.L_11 - .L_10)
.L_10:
        /*001c*/ 	.word	0x00000000
        /*0020*/ 	.short	0x0000
        /*0022*/ 	.short	0x0000
        /*0024*/ 	.byte	0x00, 0xf5, 0x21, 0x00


	//----- nvinfo : EIATTR_SPARSE_MMA_MASK
	.align		4
.L_11:
        /*0028*/ 	.byte	0x03, 0x50
        /*002a*/ 	.short	0x0000


	//----- nvinfo : EIATTR_MAXREG_COUNT
	.align		4
        /*002c*/ 	.byte	0x03, 0x1b
        /*002e*/ 	.short	0x00ff


	//----- nvinfo : EIATTR_MERCURY_ISA_VERSION
	.align		4
        /*0030*/ 	.byte	0x03, 0x5f
        /*0032*/ 	.short	0x0101


	//----- nvinfo : EIATTR_VRC_CTA_INIT_COUNT
	.align		4
        /*0034*/ 	.byte	0x02, 0x4a
	.zero		1
	.zero		1


	//----- nvinfo : EIATTR_EXIT_INSTR_OFFSETS
	.align		4
        /*0038*/ 	.byte	0x04, 0x1c
        /*003a*/ 	.short	(.L_13 - .L_12)


	//   ....[0]....
.L_12:
        /*003c*/ 	.word	0x00000220


	//   ....[1]....
        /*0040*/ 	.word	0x00000350


	//   ....[2]....
        /*0044*/ 	.word	0x000004b0


	//----- nvinfo : EIATTR_CRS_STACK_SIZE
	.align		4
.L_13:
        /*0048*/ 	.byte	0x04, 0x1e
        /*004a*/ 	.short	(.L_15 - .L_14)
.L_14:
        /*004c*/ 	.word	0x00000000


	//----- nvinfo : EIATTR_CBANK_PARAM_SIZE
	.align		4
.L_15:
        /*0050*/ 	.byte	0x03, 0x19
        /*0052*/ 	.short	0x000c


	//----- nvinfo : EIATTR_PARAM_CBANK
	.align		4
        /*0054*/ 	.byte	0x04, 0x0a
        /*0056*/ 	.short	(.L_17 - .L_16)
	.align		4
.L_16:
        /*0058*/ 	.word	index@(.nv.constant0._Z14doubleElementsPii)
        /*005c*/ 	.short	0x0380
        /*005e*/ 	.short	0x000c


	//----- nvinfo : EIATTR_SW_WAR
	.align		4
.L_17:
        /*0060*/ 	.byte	0x04, 0x36
        /*0062*/ 	.short	(.L_19 - .L_18)
.L_18:
        /*0064*/ 	.word	0x00000008
.L_19:


//--------------------- .nv.callgraph             --------------------------
	.section	.nv.callgraph,"",@"SHT_CUDA_CALLGRAPH"
	.align	4
	.sectionentsize	8
	.align		4
        /*0000*/ 	.word	0x00000000
	.align		4
        /*0004*/ 	.word	0xffffffff
	.align		4
        /*0008*/ 	.word	0x00000000
	.align		4
        /*000c*/ 	.word	0xfffffffe
	.align		4
        /*0010*/ 	.word	0x00000000
	.align		4
        /*0014*/ 	.word	0xfffffffd
	.align		4
        /*0018*/ 	.word	0x00000000
	.align		4
        /*001c*/ 	.word	0xfffffffc


//--------------------- .text._Z14doubleElementsPii --------------------------
	.section	.text._Z14doubleElementsPii,"ax",@progbits
	.align	128
        .global         _Z14doubleElementsPii
        .type           _Z14doubleElementsPii,@function
        .size           _Z14doubleElementsPii,(.L_x_5 - _Z14doubleElementsPii)
        .other          _Z14doubleElementsPii,@"STO_CUDA_ENTRY STV_DEFAULT"
_Z14doubleElementsPii:
.text._Z14doubleElementsPii:
[----:B------:R-:W-:Y:S01]  /*0000*/  LDC R1, c[0x0][0x37c] ;  /* 0x0000df00ff017b82 */ /* 0x000fe20000000800 */
[----:B------:R-:W0:Y:S07]  /*0010*/  LDCU UR5, c[0x0][0x360] ;  /* 0x00006c00ff0577ac */ /* 0x000e2e0008000800 */
[----:B------:R-:W1:Y:S01]  /*0020*/  LDC R6, c[0x0][0x388] ;  /* 0x0000e200ff067b82 */ /* 0x000e620000000800 */
[----:B------:R-:W2:Y:S01]  /*0030*/  S2R R4, SR_TID.X ;  /* 0x0000000000047919 */ /* 0x000ea20000002100 */
[----:B------:R-:W0:Y:S02]  /*0040*/  LDCU UR4, c[0x0][0x370] ;  /* 0x00006e00ff0477ac */ /* 0x000e240008000800 */
[----:B0-----:R-:W-:-:S02]  /*0050*/  UIMAD UR6, UR5, UR4, URZ ;  /* 0x00000004050672a4 */ /* 0x001fc4000f8e02ff */
[----:B------:R-:W-:-:S04]  /*0060*/  UIADD3 UR4, UPT, UPT, UR4, -0x1, URZ ;  /* 0xffffffff04047890 */ /* 0x000fc8000fffe0ff */
[----:B------:R-:W-:Y:S01]  /*0070*/  IMAD R5, RZ, RZ, -UR6 ;  /* 0x80000006ff057e24 */ /* 0x000fe2000f8e02ff */
[----:B------:R-:W-:Y:S02]  /*0080*/  ISETP.NE.U32.AND P2, PT, RZ, UR6, PT ;  /* 0x00000006ff007c0c */ /* 0x000fe4000bf45070 */
[----:B------:R-:W0:Y:S08]  /*0090*/  I2F.U32.RP R0, UR6 ;  /* 0x0000000600007d06 */ /* 0x000e300008209000 */
[----:B0-----:R-:W0:Y:S02]  /*00a0*/  MUFU.RCP R0, R0 ;  /* 0x0000000000007308 */ /* 0x001e240000001000 */
[----:B0-----:R-:W-:-:S06]  /*00b0*/  VIADD R2, R0, 0xffffffe ;  /* 0x0ffffffe00027836 */ /* 0x001fcc0000000000 */
[----:B------:R0:W3:Y:S02]  /*00c0*/  F2I.FTZ.U32.TRUNC.NTZ R3, R2 ;  /* 0x0000000200037305 */ /* 0x0000e4000021f000 */
[----:B0-----:R-:W-:Y:S02]  /*00d0*/  HFMA2 R2, -RZ, RZ, 0, 0 ;  /* 0x00000000ff027431 */ /* 0x001fe400000001ff */
[----:B---3--:R-:W-:-:S04]  /*00e0*/  IMAD R5, R5, R3, RZ ;  /* 0x0000000305057224 */ /* 0x008fc800078e02ff */
[----:B------:R-:W-:-:S06]  /*00f0*/  IMAD.HI.U32 R3, R3, R5, R2 ;  /* 0x0000000503037227 */ /* 0x000fcc00078e0002 */
[----:B-1----:R-:W-:-:S04]  /*0100*/  IMAD.HI.U32 R3, R3, R6, RZ ;  /* 0x0000000603037227 */ /* 0x002fc800078e00ff */
[----:B------:R-:W-:-:S04]  /*0110*/  IMAD.MOV R5, RZ, RZ, -R3 ;  /* 0x000000ffff057224 */ /* 0x000fc800078e0a03 */
[----:B------:R-:W-:Y:S02]  /*0120*/  IMAD R0, R5, UR6, R6 ;  /* 0x0000000605007c24 */ /* 0x000fe4000f8e0206 */
[----:B------:R-:W2:Y:S03]  /*0130*/  S2R R5, SR_CTAID.X ;  /* 0x0000000000057919 */ /* 0x000ea60000002500 */
[----:B------:R-:W-:-:S13]  /*0140*/  ISETP.GE.U32.AND P0, PT, R0, UR6, PT ;  /* 0x0000000600007c0c */ /* 0x000fda000bf06070 */
[----:B------:R-:W-:Y:S01]  /*0150*/  @P0 IADD3 R0, PT, PT, R0, -UR6, RZ ;  /* 0x8000000600000c10 */ /* 0x000fe2000fffe0ff */
[----:B------:R-:W-:-:S03]  /*0160*/  @P0 VIADD R3, R3, 0x1 ;  /* 0x0000000103030836 */ /* 0x000fc60000000000 */
[----:B------:R-:W-:Y:S01]  /*0170*/  ISETP.GE.U32.AND P1, PT, R0, UR6, PT ;  /* 0x0000000600007c0c */ /* 0x000fe2000bf26070 */
[----:B--2---:R-:W-:-:S12]  /*0180*/  IMAD R0, R5, UR5, R4 ;  /* 0x0000000505007c24 */ /* 0x004fd8000f8e0204 */
[----:B------:R-:W-:Y:S02]  /*0190*/  @P1 IADD3 R3, PT, PT, R3, 0x1, RZ ;  /* 0x0000000103031810 */ /* 0x000fe40007ffe0ff */
[----:B------:R-:W-:Y:S02]  /*01a0*/  @!P2 LOP3.LUT R3, RZ, UR6, RZ, 0x33, !PT ;  /* 0x00000006ff03ac12 */ /* 0x000fe4000f8e33ff */
[----:B------:R-:W-:Y:S01]  /*01b0*/  ISETP.NE.AND P0, PT, R5, UR4, PT ;  /* 0x0000000405007c0c */ /* 0x000fe2000bf05270 */
[----:B------:R-:W-:Y:S02]  /*01c0*/  UIADD3 UR4, UPT, UPT, UR5, -0x1, URZ ;  /* 0xffffffff05047890 */ /* 0x000fe4000fffe0ff */
[----:B------:R-:W-:-:S04]  /*01d0*/  IMAD R0, R3, R0, RZ ;  /* 0x0000000003007224 */ /* 0x000fc800078e02ff */
[----:B------:R-:W-:Y:S01]  /*01e0*/  IMAD.IADD R7, R3, 0x1, R0 ;  /* 0x0000000103077824 */ /* 0x000fe200078e0200 */
[----:B------:R-:W-:-:S05]  /*01f0*/  ISETP.NE.AND P1, PT, R4, UR4, PT ;  /* 0x0000000404007c0c */ /* 0x000fca000bf25270 */
[----:B------:R-:W-:-:S04]  /*0200*/  @!P0 SEL R7, R7, R6, P1 ;  /* 0x0000000607078207 */ /* 0x000fc80000800000 */
[----:B------:R-:W-:-:S13]  /*0210*/  ISETP.GE.AND P0, PT, R0, R7, PT ;  /* 0x000000070000720c */ /* 0x000fda0003f06270 */
[----:B------:R-:W-:Y:S05]  /*0220*/  @P0 EXIT ;  /* 0x000000000000094d */ /* 0x000fea0003800000 */
[C---:B------:R-:W-:Y:S01]  /*0230*/  IADD3 R2, PT, PT, -R0.reuse, R7, RZ ;  /* 0x0000000700027210 */ /* 0x040fe20007ffe1ff */
[----:B------:R-:W-:Y:S01]  /*0240*/  IMAD.IADD R3, R0, 0x1, -R7 ;  /* 0x0000000100037824 */ /* 0x000fe200078e0a07 */
[----:B------:R-:W0:Y:S01]  /*0250*/  LDCU.64 UR6, c[0x0][0x358] ;  /* 0x00006b00ff0677ac */ /* 0x000e220008000a00 */
[----:B------:R-:W-:Y:S01]  /*0260*/  BSSY.RECONVERGENT B0, `(.L_x_0) ;  /* 0x000000e000007945 */ /* 0x000fe20003800200 */
[----:B------:R-:W-:Y:S02]  /*0270*/  LOP3.LUT P0, R2, R2, 0x3, RZ, 0xc0, !PT ;  /* 0x0000000302027812 */ /* 0x000fe4000780c0ff */
[----:B------:R-:W-:-:S11]  /*0280*/  ISETP.GT.U32.AND P1, PT, R3, -0x4, PT ;  /* 0xfffffffc0300780c */ /* 0x000fd60003f24070 */
[----:B------:R-:W-:Y:S05]  /*0290*/  @!P0 BRA `(.L_x_1) ;  /* 0x0000000000288947 */ /* 0x000fea0003800000 */
[----:B------:R-:W1:Y:S01]  /*02a0*/  LDC.64 R4, c[0x0][0x380] ;  /* 0x0000e000ff047b82 */ /* 0x000e620000000a00 */
[----:B------:R-:W-:-:S07]  /*02b0*/  IADD3 R6, PT, PT, -R2, RZ, RZ ;  /* 0x000000ff02067210 */ /* 0x000fce0007ffe1ff */
.L_x_2:
[----:B-12---:R-:W-:-:S05]  /*02c0*/  IMAD.WIDE R2, R0, 0x4, R4 ;  /* 0x0000000400027825 */ /* 0x006fca00078e0204 */
[----:B0-----:R-:W2:Y:S01]  /*02d0*/  LDG.E R8, desc[UR6][R2.64] ;  /* 0x0000000602087981 */ /* 0x001ea2000c1e1900 */
[----:B------:R-:W-:Y:S01]  /*02e0*/  IADD3 R6, PT, PT, R6, 0x1, RZ ;  /* 0x0000000106067810 */ /* 0x000fe20007ffe0ff */
[----:B------:R-:W-:-:S03]  /*02f0*/  VIADD R0, R0, 0x1 ;  /* 0x0000000100007836 */ /* 0x000fc60000000000 */
[----:B------:R-:W-:Y:S01]  /*0300*/  ISETP.NE.AND P0, PT, R6, RZ, PT ;  /* 0x000000ff0600720c */ /* 0x000fe20003f05270 */
[----:B--2---:R-:W-:-:S05]  /*0310*/  IMAD.SHL.U32 R9, R8, 0x2, RZ ;  /* 0x0000000208097824 */ /* 0x004fca00078e00ff */
[----:B------:R2:W-:Y:S07]  /*0320*/  STG.E desc[UR6][R2.64], R9 ;  /* 0x0000000902007986 */ /* 0x0005ee000c101906 */
[----:B------:R-:W-:Y:S05]  /*0330*/  @P0 BRA `(.L_x_2) ;  /* 0xfffffffc00e00947 */ /* 0x000fea000383ffff */
.L_x_1:
[----:B0-----:R-:W-:Y:S05]  /*0340*/  BSYNC.RECONVERGENT B0 ;  /* 0x0000000000007941 */ /* 0x001fea0003800200 */
.L_x_0:
[----:B------:R-:W-:Y:S05]  /*0350*/  @P1 EXIT ;  /* 0x000000000000194d */ /* 0x000fea0003800000 */
[----:B------:R-:W0:Y:S02]  /*0360*/  LDCU.64 UR4, c[0x0][0x380] ;  /* 0x00007000ff0477ac */ /* 0x000e240008000a00 */
[----:B0-----:R-:W-:-:S04]  /*0370*/  UIADD3 UR4, UP0, UPT, UR4, 0x8, URZ ;  /* 0x0000000804047890 */ /* 0x001fc8000ff1e0ff */
[----:B------:R-:W-:-:S12]  /*0380*/  UIADD3.X UR5, UPT, UPT, URZ, UR5, URZ, UP0, !UPT ;  /* 0x00000005ff057290 */ /* 0x000fd800087fe4ff */
.L_x_3:
[----:B0-2---:R-:W-:Y:S01]  /*0390*/  MOV R2, UR4 ;  /* 0x0000000400027c02 */ /* 0x005fe20008000f00 */
[----:B------:R-:W-:-:S04]  /*03a0*/  IMAD.U32 R3, RZ, RZ, UR5 ;  /* 0x00000005ff037e24 */ /* 0x000fc8000f8e00ff */
[----:B------:R-:W-:-:S05]  /*03b0*/  IMAD.WIDE R2, R0, 0x4, R2 ;  /* 0x0000000400027825 */ /* 0x000fca00078e0202 */
[----:B------:R-:W2:Y:S04]  /*03c0*/  LDG.E R4, desc[UR6][R2.64+-0x8] ;  /* 0xfffff80602047981 */ /* 0x000ea8000c1e1900 */
[----:B------:R-:W3:Y:S04]  /*03d0*/  LDG.E R6, desc[UR6][R2.64+-0x4] ;  /* 0xfffffc0602067981 */ /* 0x000ee8000c1e1900 */
[----:B------:R-:W4:Y:S04]  /*03e0*/  LDG.E R8, desc[UR6][R2.64] ;  /* 0x0000000602087981 */ /* 0x000f28000c1e1900 */
[----:B------:R-:W5:Y:S01]  /*03f0*/  LDG.E R10, desc[UR6][R2.64+0x4] ;  /* 0x00000406020a7981 */ /* 0x000f62000c1e1900 */
[----:B------:R-:W-:-:S04]  /*0400*/  IADD3 R0, PT, PT, R0, 0x4, RZ ;  /* 0x0000000400007810 */ /* 0x000fc80007ffe0ff */
[----:B------:R-:W-:Y:S02]  /*0410*/  ISETP.GE.AND P0, PT, R0, R7, PT ;  /* 0x000000070000720c */ /* 0x000fe40003f06270 */
[----:B--2---:R-:W-:Y:S01]  /*0420*/  SHF.L.U32 R5, R4, 0x1, RZ ;  /* 0x0000000104057819 */ /* 0x004fe200000006ff */
[----:B---3--:R-:W-:-:S04]  /*0430*/  IMAD.SHL.U32 R9, R6, 0x2, RZ ;  /* 0x0000000206097824 */ /* 0x008fc800078e00ff */
[----:B------:R0:W-:Y:S01]  /*0440*/  STG.E desc[UR6][R2.64+-0x8], R5 ;  /* 0xfffff80502007986 */ /* 0x0001e2000c101906 */
[----:B----4-:R-:W-:-:S03]  /*0450*/  SHF.L.U32 R11, R8, 0x1, RZ ;  /* 0x00000001080b7819 */ /* 0x010fc600000006ff */
[----:B------:R0:W-:Y:S01]  /*0460*/  STG.E desc[UR6][R2.64+-0x4], R9 ;  /* 0xfffffc0902007986 */ /* 0x0001e2000c101906 */
[----:B-----5:R-:W-:-:S03]  /*0470*/  IMAD.SHL.U32 R13, R10, 0x2, RZ ;  /* 0x000000020a0d7824 */ /* 0x020fc600078e00ff */
[----:B------:R0:W-:Y:S04]  /*0480*/  STG.E desc[UR6][R2.64], R11 ;  /* 0x0000000b02007986 */ /* 0x0001e8000c101906 */
[----:B------:R0:W-:Y:S01]  /*0490*/  STG.E desc[UR6][R2.64+0x4], R13 ;  /* 0x0000040d02007986 */ /* 0x0001e2000c101906 */
[----:B------:R-:W-:Y:S05]  /*04a0*/  @!P0 BRA `(.L_x_3) ;  /* 0xfffffffc00b88947 */ /* 0x000fea000383ffff */
[----:B------:R-:W-:Y:S05]  /*04b0*/  EXIT ;  /* 0x000000000000794d */ /* 0x000fea0003800000 */
.L_x_4:
[----:B------:R-:W-:-:S00]  /*04c0*/  BRA `(.L_x_4) ;  /* 0xfffffffc00fc7947 */ /* 0x000fc0000383ffff */
[----:B------:R-:W-:-:S00]  /*04d0*/  NOP ;  /* 0x0000000000007918 */ /* 0x000fc00000000000 */
        /* <DEDUP_REMOVED lines=10> */
.L_x_5:


//--------------------- .nv.shared.reserved.0     --------------------------
	.section	.nv.shared.reserved.0,"aw",@nobits
	.weak		__nv_reservedSMEM_offset_0_alias
	.size		__nv_reservedSMEM_offset_0_alias, 0, 64
	.other		__nv_reservedSMEM_offset_0_alias,@"STO_CUDA_RESERVED_SHARED STV_DEFAULT"
__nv_reservedSMEM_offset_0_alias:
	.zero		0
	.zero		64


//--------------------- .nv.constant0._Z14doubleElementsPii --------------------------
	.section	.nv.constant0._Z14doubleElementsPii,"a",@progbits
	.sectionflags	@""
	.align	4
.nv.constant0._Z14doubleElementsPii:
	.zero		908


//--------------------- SYMBOLS --------------------------

	.type		.nv.reservedSmem.offset0,@object
	.size		.nv.reservedSmem.offset0,0x4
